.version 7.0
.target sm_50 // enough for my Titan X
.address_size 64

.visible .entry simpleMatmul (
    .param .u64 ptrA,
    .param .u64 ptrB,
    .param .u64 ptrOut,
    .param .u32 numBlocks
) {
    .reg .pred %p0;
    .reg .u64  %dtmp<2>;
    .reg .u32  %stmp<2>;

    // Attributes of the thread/CTA.
    .reg .u32  %blockSize;
    .reg .u32  %tidX;
    .reg .u32  %tidY;

    .reg .u64  %offsetX;
    .reg .u64  %offsetY;
    .reg .u64  %stride;
    .reg .u32  %i;
    .reg .u32  %numIters;
    .reg .u32  %numBlocks;
    .reg .u64  %ptrA;
    .reg .u64  %ptrB;
    .reg .u64  %ptrOut;
    .reg .f32  %acc;
    .reg .f32  %val<2>;

    ld.param.u32 %numBlocks, [numBlocks];
    ld.param.u64 %ptrA, [ptrA];
    ld.param.u64 %ptrB, [ptrB];
    ld.param.u64 %ptrOut, [ptrOut];

    mov.u32 %blockSize, %ntid.x;
    mov.u32 %tidX, %tid.x;
    mov.u32 %tidY, %tid.y;

    // For computing offsetX, offsetY, and stride, we use
    // %dtmp0 to store a 64-bit version of %blockSize.
    cvt.u64.u32 %dtmp0, %blockSize; // %dtmp0 = %blockSize

    // Compute offsets in the output matrix.
    // offsetX = ctaid.x * ntid.x = ctaid.x * blockSize
    cvt.u64.u32 %offsetX, %ctaid.x;
    mul.lo.u64 %offsetX, %offsetX, %dtmp0;
    // offsetY = ctaid.y * ntid.y = ctaid.y * blockSize
    cvt.u64.u32 %offsetY, %ctaid.y;
    mul.lo.u64 %offsetY, %offsetY, %dtmp0;

    // Stride is blockSize * numBlocks;
    cvt.u64.u32 %stride, %numBlocks;
    mul.lo.u64 %stride, %stride, %dtmp0;

    // We will accumulate into this register.
    mov.f32 %acc, 0.0;

    // We will always read from A in order starting at
    // stride*(offsetY+tid.y) and going forward one element
    // per inner-loop iteration.
    cvt.u64.u32 %dtmp0, %tidY;
    add.u64 %dtmp0, %dtmp0, %offsetY;
    mul.lo.u64 %dtmp0, %dtmp0, %stride;
    shl.b64 %dtmp0, %dtmp0, 2;
    add.u64 %ptrA, %ptrA, %dtmp0;

    // We will calculate our block offset in B in %ptrB as
    // (offsetX + tid.x, i*ntid.y+j)
    // = offsetX + tid.x + (i*blockSize+j)*stride
    cvt.u64.u32 %dtmp1, %tidX;
    add.u64 %dtmp0, %dtmp1, %offsetX;
    shl.b64 %dtmp0, %dtmp0, 2;
    add.u64 %ptrB, %ptrB, %dtmp0;

    // Set %dtmp1 to stride in B.
    // Stride in ptrB is stride*4
    shl.b64 %dtmp1, %stride, 2;

    mul.lo.u32 %numIters, %blockSize, %numBlocks;
    mov.u32 %i, 0;
loop_start:
    // We are iterating through the entire row of A sequentially.
    ld.global.f32 %val0, [%ptrA];
    add.u64 %ptrA, %ptrA, 4;

    // Iterate through the entire column of B sequentially.
    ld.global.f32 %val1, [%ptrB];
    add.u64 %ptrB, %ptrB, %dtmp1;

    // This will be optimized to a fused operation.
    mul.f32 %val1, %val0, %val1;
    add.f32 %acc, %acc, %val1;

    // i += 1; loop while i < numBlocks
    add.u32 %i, %i, 1;
    setp.lt.u32 %p0, %i, %numIters;
    @%p0 bra loop_start;

loop_end:
    // Write back to output memory.

    // Output address is offsetX+tid.x + stride*(offsetY+tid.y)
    cvt.u64.u32 %dtmp0, %tidY;
    add.u64 %dtmp0, %dtmp0, %offsetY;
    mul.lo.u64 %dtmp0, %dtmp0, %stride;
    cvt.u64.u32 %dtmp1, %tidX;
    add.u64 %dtmp1, %dtmp1, %offsetX;
    add.u64 %dtmp0, %dtmp0, %dtmp1;
    shl.b64 %dtmp0, %dtmp0, 2;
    add.u64 %dtmp0, %dtmp0, %ptrOut;

    st.global.f32 [%dtmp0], %acc;
}


// ===== COMPILED SASS (sm_100) =====

	.target	sm_100

	.elftype	@"ET_EXEC"


//--------------------- .note.nv.tkinfo           --------------------------
	.section	.note.nv.tkinfo,"",@"SHT_NOTE"
	.sectionflags	@"SHF_NOTE_NV_TKINFO"
	.tkinfo
        /*0018*/ 	.word	0x00000002
        /*0030*/ 	.string	""
        /*0030*/ 	.string	"ptxas"
        /*0030*/ 	.string	"Cuda compilation tools, release 13.0, V13.0.88"
        /*0030*/ 	.string	"Build cuda_13.0.r13.0/compiler.36424714_0"
        /*0030*/ 	.string	"-arch sm_100 "



//--------------------- .note.nv.cuinfo           --------------------------
	.section	.note.nv.cuinfo,"",@"SHT_NOTE"
	.sectionflags	@"SHF_NOTE_NV_CUINFO"
        /*0018*/ 	.short	0x0002
        /*001a*/ 	.short	0x0032
        /*001c*/ 	.short	0x0082
	.zero		2


//--------------------- .nv.info                  --------------------------
	.section	.nv.info,"",@"SHT_CUDA_INFO"
	.align	4


	//----- nvinfo : EIATTR_REGCOUNT
	.align		4
        /*0000*/ 	.byte	0x04, 0x2f
        /*0002*/ 	.short	(.L_1 - .L_0)
	.align		4
.L_0:
        /*0004*/ 	.word	index@(simpleMatmul)
        /*0008*/ 	.word	0x00000018


	//----- nvinfo : EIATTR_FRAME_SIZE
	.align		4
.L_1:
        /*000c*/ 	.byte	0x04, 0x11
        /*000e*/ 	.short	(.L_3 - .L_2)
	.align		4
.L_2:
        /*0010*/ 	.word	index@(simpleMatmul)
        /*0014*/ 	.word	0x00000000


	//----- nvinfo : EIATTR_MIN_STACK_SIZE
	.align		4
.L_3:
        /*0018*/ 	.byte	0x04, 0x12
        /*001a*/ 	.short	(.L_5 - .L_4)
	.align		4
.L_4:
        /*001c*/ 	.word	index@(simpleMatmul)
        /*0020*/ 	.word	0x00000000
.L_5:


//--------------------- .nv.compat                --------------------------
	.section	.nv.compat,"",@"SHT_CUDA_COMPAT_INFO"
	.align	4
        /*0000*/ 	.byte	0x02, 0x09, 0x00, 0x00, 0x02, 0x02, 0x01, 0x00, 0x02, 0x05, 0x05, 0x00, 0x03, 0x07, 0x01, 0x01
        /*0010*/ 	.byte	0x02, 0x03, 0x00, 0x00, 0x02, 0x06, 0x01, 0x00, 0x04, 0x0b, 0x08, 0x00, 0x09, 0x00, 0x00, 0x00
        /*0020*/ 	.byte	0x00, 0x00, 0x00, 0x00


//--------------------- .nv.info.simpleMatmul     --------------------------
	.section	.nv.info.simpleMatmul,"",@"SHT_CUDA_INFO"
	.sectionflags	@""
	.align	4


	//----- nvinfo : EIATTR_CUDA_API_VERSION
	.align		4
        /*0000*/ 	.byte	0x04, 0x37
        /*0002*/ 	.short	(.L_7 - .L_6)
.L_6:
        /*0004*/ 	.word	0x00000082


	//----- nvinfo : EIATTR_KPARAM_INFO
	.align		4
.L_7:
        /*0008*/ 	.byte	0x04, 0x17
        /*000a*/ 	.short	(.L_9 - .L_8)
.L_8:
        /*000c*/ 	.word	0x00000000
        /*0010*/ 	.short	0x0003
        /*0012*/ 	.short	0x0018
        /*0014*/ 	.byte	0x00, 0xf0, 0x11, 0x00


	//----- nvinfo : EIATTR_KPARAM_INFO
	.align		4
.L_9:
        /*0018*/ 	.byte	0x04, 0x17
        /*001a*/ 	.short	(.L_11 - .L_10)
.L_10:
        /*001c*/ 	.word	0x00000000
        /*0020*/ 	.short	0x0002
        /*0022*/ 	.short	0x0010
        /*0024*/ 	.byte	0x00, 0xf0, 0x21, 0x00


	//----- nvinfo : EIATTR_KPARAM_INFO
	.align		4
.L_11:
        /*0028*/ 	.byte	0x04, 0x17
        /*002a*/ 	.short	(.L_13 - .L_12)
.L_12:
        /*002c*/ 	.word	0x00000000
        /*0030*/ 	.short	0x0001
        /*0032*/ 	.short	0x0008
        /*0034*/ 	.byte	0x00, 0xf0, 0x21, 0x00


	//----- nvinfo : EIATTR_KPARAM_INFO
	.align		4
.L_13:
        /*0038*/ 	.byte	0x04, 0x17
        /*003a*/ 	.short	(.L_15 - .L_14)
.L_14:
        /*003c*/ 	.word	0x00000000
        /*0040*/ 	.short	0x0000
        /*0042*/ 	.short	0x0000
        /*0044*/ 	.byte	0x00, 0xf0, 0x21, 0x00


	//----- nvinfo : EIATTR_SPARSE_MMA_MASK
	.align		4
.L_15:
        /*0048*/ 	.byte	0x03, 0x50
        /*004a*/ 	.short	0x0000


	//----- nvinfo : EIATTR_MAXREG_COUNT
	.align		4
        /*004c*/ 	.byte	0x03, 0x1b
        /*004e*/ 	.short	0x00ff


	//----- nvinfo : EIATTR_MERCURY_ISA_VERSION
	.align		4
        /*0050*/ 	.byte	0x03, 0x5f
        /*0052*/ 	.short	0x0101


	//----- nvinfo : EIATTR_VRC_CTA_INIT_COUNT
	.align		4
        /*0054*/ 	.byte	0x02, 0x4a
	.zero		1
	.zero		1


	//----- nvinfo : EIATTR_EXIT_INSTR_OFFSETS
	.align		4
        /*0058*/ 	.byte	0x04, 0x1c
        /*005a*/ 	.short	(.L_17 - .L_16)


	//   ....[0]....
.L_16:
        /*005c*/ 	.word	0x00000710


	//----- nvinfo : EIATTR_CBANK_PARAM_SIZE
	.align		4
.L_17:
        /*0060*/ 	.byte	0x03, 0x19
        /*0062*/ 	.short	0x001c


	//----- nvinfo : EIATTR_PARAM_CBANK
	.align		4
        /*0064*/ 	.byte	0x04, 0x0a
        /*0066*/ 	.short	(.L_19 - .L_18)
	.align		4
.L_18:
        /*0068*/ 	.word	index@(.nv.constant0.simpleMatmul)
        /*006c*/ 	.short	0x0380
        /*006e*/ 	.short	0x001c


	//----- nvinfo : EIATTR_SW_WAR
	.align		4
.L_19:
        /*0070*/ 	.byte	0x04, 0x36
        /*0072*/ 	.short	(.L_21 - .L_20)
.L_20:
        /*0074*/ 	.word	0x00000008
.L_21:


//--------------------- .nv.callgraph             --------------------------
	.section	.nv.callgraph,"",@"SHT_CUDA_CALLGRAPH"
	.align	4
	.sectionentsize	8
	.align		4
        /*0000*/ 	.word	0x00000000
	.align		4
        /*0004*/ 	.word	0xffffffff
	.align		4
        /*0008*/ 	.word	0x00000000
	.align		4
        /*000c*/ 	.word	0xfffffffe
	.align		4
        /*0010*/ 	.word	0x00000000
	.align		4
        /*0014*/ 	.word	0xfffffffd
	.align		4
        /*0018*/ 	.word	0x00000000
	.align		4
        /*001c*/ 	.word	0xfffffffc


//--------------------- .text.simpleMatmul        --------------------------
	.section	.text.simpleMatmul,"ax",@progbits
	.align	128
        .global         simpleMatmul
        .type           simpleMatmul,@function
        .size           simpleMatmul,(.L_x_3 - simpleMatmul)
        .other          simpleMatmul,@"STO_CUDA_ENTRY STV_DEFAULT"
simpleMatmul:
.text.simpleMatmul:
[----:B------:R-:W-:Y:S01]  /*0000*/  LDC R1, c[0x0][0x37c] ;  /* 0x0000df00ff017b82 */ /* 0x000fe20000000800 */
[----:B------:R-:W0:Y:S07]  /*0010*/  S2R R5, SR_TID.Y ;  /* 0x0000000000057919 */ /* 0x000e2e0000002200 */
[----:B------:R-:W1:Y:S01]  /*0020*/  S2UR UR8, SR_CTAID.Y ;  /* 0x00000000000879c3 */ /* 0x000e620000002600 */
[----:B------:R-:W2:Y:S01]  /*0030*/  LDCU UR5, c[0x0][0x360] ;  /* 0x00006c00ff0577ac */ /* 0x000ea20008000800 */
[----:B------:R-:W-:Y:S01]  /*0040*/  IMAD.MOV.U32 R0, RZ, RZ, RZ ;  /* 0x000000ffff007224 */ /* 0x000fe200078e00ff */
[----:B------:R-:W3:Y:S01]  /*0050*/  S2R R2, SR_TID.X ;  /* 0x0000000000027919 */ /* 0x000ee20000002100 */
[----:B------:R-:W-:Y:S01]  /*0060*/  IMAD.MOV.U32 R3, RZ, RZ, RZ ;  /* 0x000000ffff037224 */ /* 0x000fe200078e00ff */
[----:B------:R-:W2:Y:S03]  /*0070*/  LDCU UR10, c[0x0][0x398] ;  /* 0x00007300ff0a77ac */ /* 0x000ea60008000800 */
[----:B------:R-:W4:Y:S01]  /*0080*/  S2UR UR6, SR_CTAID.X ;  /* 0x00000000000679c3 */ /* 0x000f220000002500 */
[----:B------:R-:W5:Y:S01]  /*0090*/  LDCU.128 UR16, c[0x0][0x380] ;  /* 0x00007000ff1077ac */ /* 0x000f620008000c00 */
[----:B------:R-:W-:Y:S01]  /*00a0*/  UMOV UR4, URZ ;  /* 0x000000ff00047c82 */ /* 0x000fe20008000000 */
[----:B------:R-:W5:Y:S01]  /*00b0*/  LDCU.64 UR12, c[0x0][0x358] ;  /* 0x00006b00ff0c77ac */ /* 0x000f620008000a00 */
[----:B--2---:R-:W-:-:S02]  /*00c0*/  UIMAD.WIDE.U32 UR14, UR5, UR10, URZ ;  /* 0x0000000a050e72a5 */ /* 0x004fc4000f8e00ff */
[----:B-1----:R-:W-:Y:S02]  /*00d0*/  UIMAD.WIDE.U32 UR8, UR8, UR5, URZ ;  /* 0x00000005080872a5 */ /* 0x002fe4000f8e00ff */
[----:B------:R-:W-:-:S04]  /*00e0*/  UIADD3 UR4, UPT, UPT, UR15, UR4, URZ ;  /* 0x000000040f047290 */ /* 0x000fc8000fffe0ff */
[----:B0-----:R-:W-:Y:S01]  /*00f0*/  IADD3 R5, P0, PT, R5, UR8, RZ ;  /* 0x0000000805057c10 */ /* 0x001fe2000ff1e0ff */
[----:B----4-:R-:W-:Y:S02]  /*0100*/  UIMAD.WIDE.U32 UR6, UR6, UR5, URZ ;  /* 0x00000005060672a5 */ /* 0x010fe4000f8e00ff */
[----:B------:R-:W-:Y:S01]  /*0110*/  UIMAD UR5, UR5, UR10, URZ ;  /* 0x0000000a050572a4 */ /* 0x000fe2000f8e02ff */
[----:B------:R-:W-:Y:S01]  /*0120*/  IADD3.X R0, PT, PT, R0, UR9, RZ, P0, !PT ;  /* 0x0000000900007c10 */ /* 0x000fe200087fe4ff */
[----:B------:R-:W-:Y:S02]  /*0130*/  IMAD.WIDE.U32 R6, R5, UR14, RZ ;  /* 0x0000000e05067c25 */ /* 0x000fe4000f8e00ff */
[----:B---3--:R-:W-:Y:S02]  /*0140*/  IADD3 R2, P1, PT, R2, UR6, RZ ;  /* 0x0000000602027c10 */ /* 0x008fe4000ff3e0ff */
[----:B------:R-:W-:Y:S01]  /*0150*/  IMAD R0, R0, UR14, RZ ;  /* 0x0000000e00007c24 */ /* 0x000fe2000f8e02ff */
[----:B------:R-:W-:-:S02]  /*0160*/  ISETP.LT.U32.AND P0, PT, RZ, UR5, PT ;  /* 0x00000005ff007c0c */ /* 0x000fc4000bf01070 */
[----:B------:R-:W-:Y:S01]  /*0170*/  IADD3.X R3, PT, PT, R3, UR7, RZ, P1, !PT ;  /* 0x0000000703037c10 */ /* 0x000fe20008ffe4ff */
[----:B------:R-:W-:Y:S01]  /*0180*/  IMAD R0, R5, UR4, R0 ;  /* 0x0000000405007c24 */ /* 0x000fe2000f8e0200 */
[----:B-----5:R-:W-:Y:S02]  /*0190*/  LEA R4, P1, R6, UR16, 0x2 ;  /* 0x0000001006047c11 */ /* 0x020fe4000f8210ff */
[----:B------:R-:W-:Y:S01]  /*01a0*/  LEA R8, P2, R2, UR18, 0x2 ;  /* 0x0000001202087c11 */ /* 0x000fe2000f8410ff */
[----:B------:R-:W-:-:S03]  /*01b0*/  IMAD.IADD R9, R7, 0x1, R0 ;  /* 0x0000000107097824 */ /* 0x000fc600078e0200 */
[----:B------:R-:W-:Y:S02]  /*01c0*/  LEA.HI.X R13, R2, UR19, R3, 0x2, P2 ;  /* 0x00000013020d7c11 */ /* 0x000fe400090f1403 */
[----:B------:R-:W-:Y:S01]  /*01d0*/  LEA.HI.X R9, R6, UR17, R9, 0x2, P1 ;  /* 0x0000001106097c11 */ /* 0x000fe200088f1409 */
[----:B------:R-:W-:Y:S02]  /*01e0*/  @!P0 IMAD.MOV.U32 R12, RZ, RZ, R8 ;  /* 0x000000ffff0c8224 */ /* 0x000fe400078e0008 */
[----:B------:R-:W-:Y:S02]  /*01f0*/  @!P0 IMAD.MOV.U32 R10, RZ, RZ, R4 ;  /* 0x000000ffff0a8224 */ /* 0x000fe400078e0004 */
[----:B------:R-:W-:Y:S02]  /*0200*/  @!P0 IMAD.MOV.U32 R11, RZ, RZ, R9 ;  /* 0x000000ffff0b8224 */ /* 0x000fe400078e0009 */
[----:B------:R0:W2:Y:S04]  /*0210*/  @!P0 LDG.E R12, desc[UR12][R12.64] ;  /* 0x0000000c0c0c8981 */ /* 0x0000a8000c1e1900 */
[----:B------:R-:W2:Y:S01]  /*0220*/  @!P0 LDG.E R11, desc[UR12][R10.64] ;  /* 0x0000000c0a0b8981 */ /* 0x000ea2000c1e1900 */
[----:B------:R-:W-:Y:S01]  /*0230*/  IMAD.MOV.U32 R7, RZ, RZ, RZ ;  /* 0x000000ffff077224 */ /* 0x000fe200078e00ff */
[----:B------:R-:W-:Y:S01]  /*0240*/  USHF.L.U32 UR7, UR14, 0x2, URZ ;  /* 0x000000020e077899 */ /* 0x000fe200080006ff */
[----:B------:R-:W-:Y:S01]  /*0250*/  @!P0 IMAD.MOV.U32 R7, RZ, RZ, 0x1 ;  /* 0x00000001ff078424 */ /* 0x000fe200078e00ff */
[----:B------:R-:W-:Y:S01]  /*0260*/  USHF.L.U64.HI UR4, UR14, 0x2, UR4 ;  /* 0x000000020e047899 */ /* 0x000fe20008010204 */
[----:B------:R-:W-:-:S03]  /*0270*/  @!P0 IADD3 R4, P2, PT, R4, 0x4, RZ ;  /* 0x0000000404048810 */ /* 0x000fc60007f5e0ff */
[C---:B------:R-:W-:Y:S02]  /*0280*/  ISETP.LT.U32.AND P1, PT, R7.reuse, UR5, PT ;  /* 0x0000000507007c0c */ /* 0x040fe4000bf21070 */
[----:B------:R-:W-:Y:S01]  /*0290*/  IADD3 R6, PT, PT, -R7, UR5, RZ ;  /* 0x0000000507067c10 */ /* 0x000fe2000fffe1ff */
[----:B------:R-:W-:Y:S01]  /*02a0*/  @!P0 IMAD.X R9, RZ, RZ, R9, P2 ;  /* 0x000000ffff098224 */ /* 0x000fe200010e0609 */
[----:B------:R-:W-:Y:S02]  /*02b0*/  @!P0 IADD3 R8, P3, PT, R8, UR7, RZ ;  /* 0x0000000708088c10 */ /* 0x000fe4000ff7e0ff */
[----:B------:R-:W-:Y:S01]  /*02c0*/  ISETP.LE.U32.OR P1, PT, R6, 0x3, !P1 ;  /* 0x000000030600780c */ /* 0x000fe20004f23470 */
[----:B------:R-:W-:Y:S01]  /*02d0*/  IMAD.MOV.U32 R6, RZ, RZ, RZ ;  /* 0x000000ffff067224 */ /* 0x000fe200078e00ff */
[----:B0-----:R-:W-:-:S03]  /*02e0*/  @!P0 IADD3.X R13, PT, PT, R13, UR4, RZ, P3, !PT ;  /* 0x000000040d0d8c10 */ /* 0x001fc60009ffe4ff */
[----:B--2---:R-:W-:-:S08]  /*02f0*/  @!P0 FFMA R6, R11, R12, R6 ;  /* 0x0000000c0b068223 */ /* 0x004fd00000000006 */
[----:B------:R-:W-:Y:S05]  /*0300*/  @P1 BRA `(.L_x_0) ;  /* 0x00000000007c1947 */ /* 0x000fea0003800000 */
[----:B------:R-:W-:Y:S01]  /*0310*/  PLOP3.LUT P0, PT, PT, PT, PT, 0x8, 0x80 ;  /* 0x000000000080781c */ /* 0x000fe20003f0e170 */
[----:B------:R-:W-:-:S12]  /*0320*/  UIADD3 UR6, UPT, UPT, UR5, -0x3, URZ ;  /* 0xfffffffd05067890 */ /* 0x000fd8000fffe0ff */
.L_x_1:
[----:B------:R-:W-:Y:S01]  /*0330*/  IMAD.MOV.U32 R14, RZ, RZ, R8 ;  /* 0x000000ffff0e7224 */ /* 0x000fe200078e0008 */
[----:B------:R-:W-:Y:S01]  /*0340*/  IADD3 R10, P1, PT, R8, UR7, RZ ;  /* 0x00000007080a7c10 */ /* 0x000fe2000ff3e0ff */
[----:B------:R-:W-:-:S03]  /*0350*/  IMAD.MOV.U32 R15, RZ, RZ, R13 ;  /* 0x000000ffff0f7224 */ /* 0x000fc600078e000d */
[----:B------:R-:W-:Y:S02]  /*0360*/  IADD3.X R11, PT, PT, R13, UR4, RZ, P1, !PT ;  /* 0x000000040d0b7c10 */ /* 0x000fe40008ffe4ff */
[----:B------:R0:W2:Y:S01]  /*0370*/  LDG.E R8, desc[UR12][R14.64] ;  /* 0x0000000c0e087981 */ /* 0x0000a2000c1e1900 */
[----:B------:R-:W-:-:S03]  /*0380*/  IADD3 R16, P1, PT, R10, UR7, RZ ;  /* 0x000000070a107c10 */ /* 0x000fc6000ff3e0ff */
[----:B------:R-:W3:Y:S01]  /*0390*/  LDG.E R10, desc[UR12][R10.64] ;  /* 0x0000000c0a0a7981 */ /* 0x000ee2000c1e1900 */
[----:B0-----:R-:W-:Y:S02]  /*03a0*/  IMAD.MOV.U32 R14, RZ, RZ, R4 ;  /* 0x000000ffff0e7224 */ /* 0x001fe400078e0004 */
[----:B------:R-:W-:Y:S01]  /*03b0*/  IMAD.MOV.U32 R15, RZ, RZ, R9 ;  /* 0x000000ffff0f7224 */ /* 0x000fe200078e0009 */
[----:B------:R-:W-:-:S04]  /*03c0*/  IADD3.X R17, PT, PT, R11, UR4, RZ, P1, !PT ;  /* 0x000000040b117c10 */ /* 0x000fc80008ffe4ff */
[----:B------:R-:W2:Y:S01]  /*03d0*/  LDG.E R9, desc[UR12][R14.64] ;  /* 0x0000000c0e097981 */ /* 0x000ea2000c1e1900 */
[----:B------:R-:W-:-:S03]  /*03e0*/  IADD3 R12, P1, PT, R16, UR7, RZ ;  /* 0x00000007100c7c10 */ /* 0x000fc6000ff3e0ff */
[----:B------:R-:W3:Y:S01]  /*03f0*/  LDG.E R19, desc[UR12][R14.64+0x4] ;  /* 0x0000040c0e137981 */ /* 0x000ee2000c1e1900 */
[----:B------:R-:W-:-:S03]  /*0400*/  IADD3.X R13, PT, PT, R17, UR4, RZ, P1, !PT ;  /* 0x00000004110d7c10 */ /* 0x000fc60008ffe4ff */
[----:B------:R-:W4:Y:S04]  /*0410*/  LDG.E R16, desc[UR12][R16.64] ;  /* 0x0000000c10107981 */ /* 0x000f28000c1e1900 */
[----:B------:R-:W4:Y:S04]  /*0420*/  LDG.E R18, desc[UR12][R14.64+0x8] ;  /* 0x0000080c0e127981 */ /* 0x000f28000c1e1900 */
[----:B------:R0:W5:Y:S04]  /*0430*/  LDG.E R20, desc[UR12][R12.64] ;  /* 0x0000000c0c147981 */ /* 0x000168000c1e1900 */
[----:B------:R-:W5:Y:S01]  /*0440*/  LDG.E R21, desc[UR12][R14.64+0xc] ;  /* 0x00000c0c0e157981 */ /* 0x000f62000c1e1900 */
[----:B------:R-:W-:-:S05]  /*0450*/  VIADD R7, R7, 0x4 ;  /* 0x0000000407077836 */ /* 0x000fca0000000000 */
[----:B------:R-:W-:Y:S02]  /*0460*/  ISETP.GE.U32.AND P1, PT, R7, UR6, PT ;  /* 0x0000000607007c0c */ /* 0x000fe4000bf26070 */
[----:B------:R-:W-:Y:S01]  /*0470*/  IADD3 R4, P2, PT, R14, 0x10, RZ ;  /* 0x000000100e047810 */ /* 0x000fe20007f5e0ff */
[----:B--2---:R-:W-:-:S04]  /*0480*/  FFMA R8, R9, R8, R6 ;  /* 0x0000000809087223 */ /* 0x004fc80000000006 */
[----:B---3--:R-:W-:Y:S01]  /*0490*/  FFMA R19, R19, R10, R8 ;  /* 0x0000000a13137223 */ /* 0x008fe20000000008 */
[----:B------:R-:W-:Y:S01]  /*04a0*/  IADD3 R8, P3, PT, R12, UR7, RZ ;  /* 0x000000070c087c10 */ /* 0x000fe2000ff7e0ff */
[----:B------:R-:W-:-:S03]  /*04b0*/  IMAD.X R9, RZ, RZ, R15, P2 ;  /* 0x000000ffff097224 */ /* 0x000fc600010e060f */
[----:B0-----:R-:W-:Y:S01]  /*04c0*/  IADD3.X R13, PT, PT, R13, UR4, RZ, P3, !PT ;  /* 0x000000040d0d7c10 */ /* 0x001fe20009ffe4ff */
[----:B----4-:R-:W-:-:S04]  /*04d0*/  FFMA R18, R18, R16, R19 ;  /* 0x0000001012127223 */ /* 0x010fc80000000013 */
[----:B-----5:R-:W-:Y:S01]  /*04e0*/  FFMA R6, R21, R20, R18 ;  /* 0x0000001415067223 */ /* 0x020fe20000000012 */
[----:B------:R-:W-:Y:S06]  /*04f0*/  @!P1 BRA `(.L_x_1) ;  /* 0xfffffffc008c9947 */ /* 0x000fec000383ffff */
.L_x_0:
[C---:B------:R-:W-:Y:S02]  /*0500*/  ISETP.LT.U32.AND P1, PT, R7.reuse, UR5, PT ;  /* 0x0000000507007c0c */ /* 0x040fe4000bf21070 */
[----:B------:R-:W-:-:S04]  /*0510*/  IADD3 R10, PT, PT, -R7, UR5, RZ ;  /* 0x00000005070a7c10 */ /* 0x000fc8000fffe1ff */
[----:B------:R-:W-:-:S13]  /*0520*/  ISETP.LE.U32.OR P1, PT, R10, 0x1, !P1 ;  /* 0x000000010a00780c */ /* 0x000fda0004f23470 */
[----:B------:R-:W-:Y:S01]  /*0530*/  @!P1 VIADD R7, R7, 0x2 ;  /* 0x0000000207079836 */ /* 0x000fe20000000000 */
[----:B------:R-:W-:Y:S01]  /*0540*/  @!P1 IADD3 R10, P2, PT, R8, UR7, RZ ;  /* 0x00000007080a9c10 */ /* 0x000fe2000ff5e0ff */
[----:B------:R-:W-:Y:S01]  /*0550*/  @!P1 IMAD.MOV.U32 R12, RZ, RZ, R8 ;  /* 0x000000ffff0c9224 */ /* 0x000fe200078e0008 */
[----:B------:R-:W-:Y:S01]  /*0560*/  @!P1 PLOP3.LUT P0, PT, PT, PT, PT, 0x8, 0x80 ;  /* 0x000000000080981c */ /* 0x000fe20003f0e170 */
[----:B------:R-:W-:Y:S01]  /*0570*/  @!P1 IMAD.MOV.U32 R14, RZ, RZ, R4 ;  /* 0x000000ffff0e9224 */ /* 0x000fe200078e0004 */
[----:B------:R-:W-:Y:S01]  /*0580*/  @!P1 IADD3 R4, P3, PT, R4, 0x8, RZ ;  /* 0x0000000804049810 */ /* 0x000fe20007f7e0ff */
[--C-:B------:R-:W-:Y:S01]  /*0590*/  @!P1 IMAD.MOV.U32 R15, RZ, RZ, R9.reuse ;  /* 0x000000ffff0f9224 */ /* 0x100fe200078e0009 */
[----:B------:R-:W-:Y:S01]  /*05a0*/  @!P1 IADD3 R8, P4, PT, R10, UR7, RZ ;  /* 0x000000070a089c10 */ /* 0x000fe2000ff9e0ff */
[----:B------:R0:W2:Y:S01]  /*05b0*/  @!P1 LDG.E R12, desc[UR12][R12.64] ;  /* 0x0000000c0c0c9981 */ /* 0x0000a2000c1e1900 */
[----:B------:R-:W-:Y:S02]  /*05c0*/  @!P1 IADD3.X R11, PT, PT, R13, UR4, RZ, P2, !PT ;  /* 0x000000040d0b9c10 */ /* 0x000fe400097fe4ff */
[----:B------:R-:W-:Y:S01]  /*05d0*/  ISETP.LT.U32.OR P0, PT, R7, UR5, P0 ;  /* 0x0000000507007c0c */ /* 0x000fe20008701470 */
[----:B------:R-:W-:Y:S01]  /*05e0*/  @!P1 IMAD.X R9, RZ, RZ, R9, P3 ;  /* 0x000000ffff099224 */ /* 0x000fe200018e0609 */
[----:B------:R-:W2:Y:S04]  /*05f0*/  @!P1 LDG.E R17, desc[UR12][R14.64] ;  /* 0x0000000c0e119981 */ /* 0x000ea8000c1e1900 */
[----:B------:R1:W3:Y:S01]  /*0600*/  @!P1 LDG.E R16, desc[UR12][R10.64] ;  /* 0x0000000c0a109981 */ /* 0x0002e2000c1e1900 */
[----:B0-----:R-:W-:Y:S01]  /*0610*/  @!P1 IADD3.X R13, PT, PT, R11, UR4, RZ, P4, !PT ;  /* 0x000000040b0d9c10 */ /* 0x001fe2000a7fe4ff */
[----:B------:R-:W0:Y:S02]  /*0620*/  LDCU.64 UR4, c[0x0][0x390] ;  /* 0x00007200ff0477ac */ /* 0x000e240008000a00 */
[----:B------:R-:W3:Y:S01]  /*0630*/  @!P1 LDG.E R19, desc[UR12][R14.64+0x4] ;  /* 0x0000040c0e139981 */ /* 0x000ee2000c1e1900 */
[----:B-1----:R-:W-:-:S02]  /*0640*/  IMAD.MOV.U32 R11, RZ, RZ, R9 ;  /* 0x000000ffff0b7224 */ /* 0x002fc400078e0009 */
[----:B------:R-:W-:Y:S02]  /*0650*/  IMAD.MOV.U32 R10, RZ, RZ, R4 ;  /* 0x000000ffff0a7224 */ /* 0x000fe400078e0004 */
[----:B------:R-:W-:-:S03]  /*0660*/  IMAD.MOV.U32 R9, RZ, RZ, R13 ;  /* 0x000000ffff097224 */ /* 0x000fc600078e000d */
[----:B------:R-:W4:Y:S04]  /*0670*/  @P0 LDG.E R7, desc[UR12][R10.64] ;  /* 0x0000000c0a070981 */ /* 0x000f28000c1e1900 */
[----:B------:R-:W4:Y:S01]  /*0680*/  @P0 LDG.E R8, desc[UR12][R8.64] ;  /* 0x0000000c08080981 */ /* 0x000f22000c1e1900 */
[----:B------:R-:W-:-:S04]  /*0690*/  IMAD.WIDE.U32 R2, R5, UR14, R2 ;  /* 0x0000000e05027c25 */ /* 0x000fc8000f8e0002 */
[----:B------:R-:W-:Y:S01]  /*06a0*/  IMAD.IADD R3, R0, 0x1, R3 ;  /* 0x0000000100037824 */ /* 0x000fe200078e0203 */
[----:B0-----:R-:W-:-:S04]  /*06b0*/  LEA R4, P2, R2, UR4, 0x2 ;  /* 0x0000000402047c11 */ /* 0x001fc8000f8410ff */
[----:B------:R-:W-:Y:S01]  /*06c0*/  LEA.HI.X R5, R2, UR5, R3, 0x2, P2 ;  /* 0x0000000502057c11 */ /* 0x000fe200090f1403 */
[----:B--2---:R-:W-:-:S04]  /*06d0*/  @!P1 FFMA R12, R17, R12, R6 ;  /* 0x0000000c110c9223 */ /* 0x004fc80000000006 */
[----:B---3--:R-:W-:-:S04]  /*06e0*/  @!P1 FFMA R6, R19, R16, R12 ;  /* 0x0000001013069223 */ /* 0x008fc8000000000c */
[----:B----4-:R-:W-:-:S05]  /*06f0*/  @P0 FFMA R6, R7, R8, R6 ;  /* 0x0000000807060223 */ /* 0x010fca0000000006 */
[----:B------:R-:W-:Y:S01]  /*0700*/  STG.E desc[UR12][R4.64], R6 ;  /* 0x0000000604007986 */ /* 0x000fe2000c10190c */
[----:B------:R-:W-:Y:S05]  /*0710*/  EXIT ;  /* 0x000000000000794d */ /* 0x000fea0003800000 */
.L_x_2:
[----:B------:R-:W-:-:S00]  /*0720*/  BRA `(.L_x_2) ;  /* 0xfffffffc00fc7947 */ /* 0x000fc0000383ffff */
[----:B------:R-:W-:-:S00]  /*0730*/  NOP ;  /* 0x0000000000007918 */ /* 0x000fc00000000000 */
        /* <DEDUP_REMOVED lines=12> */
.L_x_3:


//--------------------- .nv.shared.reserved.0     --------------------------
	.section	.nv.shared.reserved.0,"aw",@nobits
	.weak		__nv_reservedSMEM_offset_0_alias
	.size		__nv_reservedSMEM_offset_0_alias, 0, 64
	.other		__nv_reservedSMEM_offset_0_alias,@"STO_CUDA_RESERVED_SHARED STV_DEFAULT"
__nv_reservedSMEM_offset_0_alias:
	.zero		0
	.zero		64


//--------------------- .nv.constant0.simpleMatmul --------------------------
	.section	.nv.constant0.simpleMatmul,"a",@progbits
	.sectionflags	@""
	.align	4
.nv.constant0.simpleMatmul:
	.zero		924


//--------------------- SYMBOLS --------------------------

	.type		.nv.reservedSmem.offset0,@object
	.size		.nv.reservedSmem.offset0,0x4
